//
// Generated by NVIDIA NVVM Compiler
//
// Compiler Build ID: CL-36424714
// Cuda compilation tools, release 13.0, V13.0.88
// Based on NVVM 20.0.0
//

.version 9.0
.target sm_100
.address_size 64

	// .globl	_Z15MatrixMulKernelPiS_S_

.visible .entry _Z15MatrixMulKernelPiS_S_(
	.param .u64 .ptr .align 1 _Z15MatrixMulKernelPiS_S__param_0,
	.param .u64 .ptr .align 1 _Z15MatrixMulKernelPiS_S__param_1,
	.param .u64 .ptr .align 1 _Z15MatrixMulKernelPiS_S__param_2
)
{
	.reg .pred 	%p<2>;
	.reg .b32 	%r<107>;
	.reg .b64 	%rd<13>;

	ld.param.u64 	%rd1, [_Z15MatrixMulKernelPiS_S__param_0];
	ld.param.u64 	%rd2, [_Z15MatrixMulKernelPiS_S__param_1];
	ld.param.u64 	%rd3, [_Z15MatrixMulKernelPiS_S__param_2];
	mov.u32 	%r1, %tid.y;
	mov.u32 	%r2, %tid.x;
	or.b32  	%r6, %r1, %r2;
	and.b32  	%r7, %r6, 992;
	setp.ne.s32 	%p1, %r7, 0;
	mov.b32 	%r106, 0;
	@%p1 bra 	$L__BB0_2;
	cvta.to.global.u64 	%rd4, %rd1;
	cvta.to.global.u64 	%rd5, %rd2;
	shl.b32 	%r8, %r1, 5;
	mul.wide.u32 	%rd6, %r8, 4;
	add.s64 	%rd7, %rd4, %rd6;
	ld.global.u32 	%r9, [%rd7];
	mul.wide.u32 	%rd8, %r2, 4;
	add.s64 	%rd9, %rd5, %rd8;
	ld.global.u32 	%r10, [%rd9];
	mul.lo.s32 	%r11, %r10, %r9;
	ld.global.u32 	%r12, [%rd7+4];
	ld.global.u32 	%r13, [%rd9+128];
	mad.lo.s32 	%r14, %r13, %r12, %r11;
	ld.global.u32 	%r15, [%rd7+8];
	ld.global.u32 	%r16, [%rd9+256];
	mad.lo.s32 	%r17, %r16, %r15, %r14;
	ld.global.u32 	%r18, [%rd7+12];
	ld.global.u32 	%r19, [%rd9+384];
	mad.lo.s32 	%r20, %r19, %r18, %r17;
	ld.global.u32 	%r21, [%rd7+16];
	ld.global.u32 	%r22, [%rd9+512];
	mad.lo.s32 	%r23, %r22, %r21, %r20;
	ld.global.u32 	%r24, [%rd7+20];
	ld.global.u32 	%r25, [%rd9+640];
	mad.lo.s32 	%r26, %r25, %r24, %r23;
	ld.global.u32 	%r27, [%rd7+24];
	ld.global.u32 	%r28, [%rd9+768];
	mad.lo.s32 	%r29, %r28, %r27, %r26;
	ld.global.u32 	%r30, [%rd7+28];
	ld.global.u32 	%r31, [%rd9+896];
	mad.lo.s32 	%r32, %r31, %r30, %r29;
	ld.global.u32 	%r33, [%rd7+32];
	ld.global.u32 	%r34, [%rd9+1024];
	mad.lo.s32 	%r35, %r34, %r33, %r32;
	ld.global.u32 	%r36, [%rd7+36];
	ld.global.u32 	%r37, [%rd9+1152];
	mad.lo.s32 	%r38, %r37, %r36, %r35;
	ld.global.u32 	%r39, [%rd7+40];
	ld.global.u32 	%r40, [%rd9+1280];
	mad.lo.s32 	%r41, %r40, %r39, %r38;
	ld.global.u32 	%r42, [%rd7+44];
	ld.global.u32 	%r43, [%rd9+1408];
	mad.lo.s32 	%r44, %r43, %r42, %r41;
	ld.global.u32 	%r45, [%rd7+48];
	ld.global.u32 	%r46, [%rd9+1536];
	mad.lo.s32 	%r47, %r46, %r45, %r44;
	ld.global.u32 	%r48, [%rd7+52];
	ld.global.u32 	%r49, [%rd9+1664];
	mad.lo.s32 	%r50, %r49, %r48, %r47;
	ld.global.u32 	%r51, [%rd7+56];
	ld.global.u32 	%r52, [%rd9+1792];
	mad.lo.s32 	%r53, %r52, %r51, %r50;
	ld.global.u32 	%r54, [%rd7+60];
	ld.global.u32 	%r55, [%rd9+1920];
	mad.lo.s32 	%r56, %r55, %r54, %r53;
	ld.global.u32 	%r57, [%rd7+64];
	ld.global.u32 	%r58, [%rd9+2048];
	mad.lo.s32 	%r59, %r58, %r57, %r56;
	ld.global.u32 	%r60, [%rd7+68];
	ld.global.u32 	%r61, [%rd9+2176];
	mad.lo.s32 	%r62, %r61, %r60, %r59;
	ld.global.u32 	%r63, [%rd7+72];
	ld.global.u32 	%r64, [%rd9+2304];
	mad.lo.s32 	%r65, %r64, %r63, %r62;
	ld.global.u32 	%r66, [%rd7+76];
	ld.global.u32 	%r67, [%rd9+2432];
	mad.lo.s32 	%r68, %r67, %r66, %r65;
	ld.global.u32 	%r69, [%rd7+80];
	ld.global.u32 	%r70, [%rd9+2560];
	mad.lo.s32 	%r71, %r70, %r69, %r68;
	ld.global.u32 	%r72, [%rd7+84];
	ld.global.u32 	%r73, [%rd9+2688];
	mad.lo.s32 	%r74, %r73, %r72, %r71;
	ld.global.u32 	%r75, [%rd7+88];
	ld.global.u32 	%r76, [%rd9+2816];
	mad.lo.s32 	%r77, %r76, %r75, %r74;
	ld.global.u32 	%r78, [%rd7+92];
	ld.global.u32 	%r79, [%rd9+2944];
	mad.lo.s32 	%r80, %r79, %r78, %r77;
	ld.global.u32 	%r81, [%rd7+96];
	ld.global.u32 	%r82, [%rd9+3072];
	mad.lo.s32 	%r83, %r82, %r81, %r80;
	ld.global.u32 	%r84, [%rd7+100];
	ld.global.u32 	%r85, [%rd9+3200];
	mad.lo.s32 	%r86, %r85, %r84, %r83;
	ld.global.u32 	%r87, [%rd7+104];
	ld.global.u32 	%r88, [%rd9+3328];
	mad.lo.s32 	%r89, %r88, %r87, %r86;
	ld.global.u32 	%r90, [%rd7+108];
	ld.global.u32 	%r91, [%rd9+3456];
	mad.lo.s32 	%r92, %r91, %r90, %r89;
	ld.global.u32 	%r93, [%rd7+112];
	ld.global.u32 	%r94, [%rd9+3584];
	mad.lo.s32 	%r95, %r94, %r93, %r92;
	ld.global.u32 	%r96, [%rd7+116];
	ld.global.u32 	%r97, [%rd9+3712];
	mad.lo.s32 	%r98, %r97, %r96, %r95;
	ld.global.u32 	%r99, [%rd7+120];
	ld.global.u32 	%r100, [%rd9+3840];
	mad.lo.s32 	%r101, %r100, %r99, %r98;
	ld.global.u32 	%r102, [%rd7+124];
	ld.global.u32 	%r103, [%rd9+3968];
	mad.lo.s32 	%r106, %r103, %r102, %r101;
$L__BB0_2:
	cvta.to.global.u64 	%rd10, %rd3;
	shl.b32 	%r104, %r1, 5;
	add.s32 	%r105, %r104, %r2;
	mul.wide.u32 	%rd11, %r105, 4;
	add.s64 	%rd12, %rd10, %rd11;
	st.global.u32 	[%rd12], %r106;
	ret;

}


// ===== COMPILED SASS (sm_100) =====

	.target	sm_100

	.elftype	@"ET_EXEC"


//--------------------- .note.nv.tkinfo           --------------------------
	.section	.note.nv.tkinfo,"",@"SHT_NOTE"
	.sectionflags	@"SHF_NOTE_NV_TKINFO"
	.tkinfo
        /*0018*/ 	.word	0x00000002
        /*0030*/ 	.string	""
        /*0030*/ 	.string	"ptxas"
        /*0030*/ 	.string	"Cuda compilation tools, release 13.0, V13.0.88"
        /*0030*/ 	.string	"Build cuda_13.0.r13.0/compiler.36424714_0"
        /*0030*/ 	.string	"-arch sm_100 -m 64 "



//--------------------- .note.nv.cuinfo           --------------------------
	.section	.note.nv.cuinfo,"",@"SHT_NOTE"
	.sectionflags	@"SHF_NOTE_NV_CUINFO"
        /*0018*/ 	.short	0x0002
        /*001a*/ 	.short	0x0064
        /*001c*/ 	.short	0x0082
	.zero		2


//--------------------- .nv.info                  --------------------------
	.section	.nv.info,"",@"SHT_CUDA_INFO"
	.align	4


	//----- nvinfo : EIATTR_REGCOUNT
	.align		4
        /*0000*/ 	.byte	0x04, 0x2f
        /*0002*/ 	.short	(.L_1 - .L_0)
	.align		4
.L_0:
        /*0004*/ 	.word	index@(_Z15MatrixMulKernelPiS_S_)
        /*0008*/ 	.word	0x0000001e


	//----- nvinfo : EIATTR_FRAME_SIZE
	.align		4
.L_1:
        /*000c*/ 	.byte	0x04, 0x11
        /*000e*/ 	.short	(.L_3 - .L_2)
	.align		4
.L_2:
        /*0010*/ 	.word	index@(_Z15MatrixMulKernelPiS_S_)
        /*0014*/ 	.word	0x00000000


	//----- nvinfo : EIATTR_MIN_STACK_SIZE
	.align		4
.L_3:
        /*0018*/ 	.byte	0x04, 0x12
        /*001a*/ 	.short	(.L_5 - .L_4)
	.align		4
.L_4:
        /*001c*/ 	.word	index@(_Z15MatrixMulKernelPiS_S_)
        /*0020*/ 	.word	0x00000000
.L_5:


//--------------------- .nv.compat                --------------------------
	.section	.nv.compat,"",@"SHT_CUDA_COMPAT_INFO"
	.align	4
        /*0000*/ 	.byte	0x02, 0x09, 0x00, 0x00, 0x02, 0x02, 0x01, 0x00, 0x02, 0x05, 0x05, 0x00, 0x03, 0x07, 0x01, 0x01
        /*0010*/ 	.byte	0x02, 0x03, 0x00, 0x00, 0x02, 0x06, 0x01, 0x00, 0x04, 0x0b, 0x08, 0x00, 0x09, 0x00, 0x00, 0x00
        /*0020*/ 	.byte	0x00, 0x00, 0x00, 0x00


//--------------------- .nv.info._Z15MatrixMulKernelPiS_S_ --------------------------
	.section	.nv.info._Z15MatrixMulKernelPiS_S_,"",@"SHT_CUDA_INFO"
	.sectionflags	@""
	.align	4


	//----- nvinfo : EIATTR_CUDA_API_VERSION
	.align		4
        /*0000*/ 	.byte	0x04, 0x37
        /*0002*/ 	.short	(.L_7 - .L_6)
.L_6:
        /*0004*/ 	.word	0x00000082


	//----- nvinfo : EIATTR_KPARAM_INFO
	.align		4
.L_7:
        /*0008*/ 	.byte	0x04, 0x17
        /*000a*/ 	.short	(.L_9 - .L_8)
.L_8:
        /*000c*/ 	.word	0x00000000
        /*0010*/ 	.short	0x0002
        /*0012*/ 	.short	0x0010
        /*0014*/ 	.byte	0x00, 0xf5, 0x21, 0x00


	//----- nvinfo : EIATTR_KPARAM_INFO
	.align		4
.L_9:
        /*0018*/ 	.byte	0x04, 0x17
        /*001a*/ 	.short	(.L_11 - .L_10)
.L_10:
        /*001c*/ 	.word	0x00000000
        /*0020*/ 	.short	0x0001
        /*0022*/ 	.short	0x0008
        /*0024*/ 	.byte	0x00, 0xf5, 0x21, 0x00


	//----- nvinfo : EIATTR_KPARAM_INFO
	.align		4
.L_11:
        /*0028*/ 	.byte	0x04, 0x17
        /*002a*/ 	.short	(.L_13 - .L_12)
.L_12:
        /*002c*/ 	.word	0x00000000
        /*0030*/ 	.short	0x0000
        /*0032*/ 	.short	0x0000
        /*0034*/ 	.byte	0x00, 0xf5, 0x21, 0x00


	//----- nvinfo : EIATTR_SPARSE_MMA_MASK
	.align		4
.L_13:
        /*0038*/ 	.byte	0x03, 0x50
        /*003a*/ 	.short	0x0000


	//----- nvinfo : EIATTR_MAXREG_COUNT
	.align		4
        /*003c*/ 	.byte	0x03, 0x1b
        /*003e*/ 	.short	0x00ff


	//----- nvinfo : EIATTR_MERCURY_ISA_VERSION
	.align		4
        /*0040*/ 	.byte	0x03, 0x5f
        /*0042*/ 	.short	0x0101


	//----- nvinfo : EIATTR_VRC_CTA_INIT_COUNT
	.align		4
        /*0044*/ 	.byte	0x02, 0x4a
	.zero		1
	.zero		1


	//----- nvinfo : EIATTR_EXIT_INSTR_OFFSETS
	.align		4
        /*0048*/ 	.byte	0x04, 0x1c
        /*004a*/ 	.short	(.L_15 - .L_14)


	//   ....[0]....
.L_14:
        /*004c*/ 	.word	0x00000720


	//----- nvinfo : EIATTR_CRS_STACK_SIZE
	.align		4
.L_15:
        /*0050*/ 	.byte	0x04, 0x1e
        /*0052*/ 	.short	(.L_17 - .L_16)
.L_16:
        /*0054*/ 	.word	0x00000000


	//----- nvinfo : EIATTR_CBANK_PARAM_SIZE
	.align		4
.L_17:
        /*0058*/ 	.byte	0x03, 0x19
        /*005a*/ 	.short	0x0018


	//----- nvinfo : EIATTR_PARAM_CBANK
	.align		4
        /*005c*/ 	.byte	0x04, 0x0a
        /*005e*/ 	.short	(.L_19 - .L_18)
	.align		4
.L_18:
        /*0060*/ 	.word	index@(.nv.constant0._Z15MatrixMulKernelPiS_S_)
        /*0064*/ 	.short	0x0380
        /*0066*/ 	.short	0x0018


	//----- nvinfo : EIATTR_SW_WAR
	.align		4
.L_19:
        /*0068*/ 	.byte	0x04, 0x36
        /*006a*/ 	.short	(.L_21 - .L_20)
.L_20:
        /*006c*/ 	.word	0x00000008
.L_21:


//--------------------- .nv.callgraph             --------------------------
	.section	.nv.callgraph,"",@"SHT_CUDA_CALLGRAPH"
	.align	4
	.sectionentsize	8
	.align		4
        /*0000*/ 	.word	0x00000000
	.align		4
        /*0004*/ 	.word	0xffffffff
	.align		4
        /*0008*/ 	.word	0x00000000
	.align		4
        /*000c*/ 	.word	0xfffffffe
	.align		4
        /*0010*/ 	.word	0x00000000
	.align		4
        /*0014*/ 	.word	0xfffffffd
	.align		4
        /*0018*/ 	.word	0x00000000
	.align		4
        /*001c*/ 	.word	0xfffffffc


//--------------------- .text._Z15MatrixMulKernelPiS_S_ --------------------------
	.section	.text._Z15MatrixMulKernelPiS_S_,"ax",@progbits
	.align	128
        .global         _Z15MatrixMulKernelPiS_S_
        .type           _Z15MatrixMulKernelPiS_S_,@function
        .size           _Z15MatrixMulKernelPiS_S_,(.L_x_3 - _Z15MatrixMulKernelPiS_S_)
        .other          _Z15MatrixMulKernelPiS_S_,@"STO_CUDA_ENTRY STV_DEFAULT"
_Z15MatrixMulKernelPiS_S_:
.text._Z15MatrixMulKernelPiS_S_:
[----:B------:R-:W-:Y:S01]  /*0000*/  LDC R1, c[0x0][0x37c] ;  /* 0x0000df00ff017b82 */ /* 0x000fe20000000800 */
[----:B------:R-:W0:Y:S07]  /*0010*/  S2R R9, SR_TID.Y ;  /* 0x0000000000097919 */ /* 0x000e2e0000002200 */
[----:B------:R-:W1:Y:S01]  /*0020*/  LDC.64 R2, c[0x0][0x390] ;  /* 0x0000e400ff027b82 */ /* 0x000e620000000a00 */
[----:B------:R-:W2:Y:S01]  /*0030*/  LDCU.64 UR4, c[0x0][0x358] ;  /* 0x00006b00ff0477ac */ /* 0x000ea20008000a00 */
[----:B------:R-:W-:Y:S01]  /*0040*/  BSSY.RECONVERGENT B0, `(.L_x_0) ;  /* 0x000006c000007945 */ /* 0x000fe20003800200 */
[----:B------:R-:W0:Y:S01]  /*0050*/  S2R R0, SR_TID.X ;  /* 0x0000000000007919 */ /* 0x000e220000002100 */
[----:B------:R-:W-:Y:S01]  /*0060*/  HFMA2 R27, -RZ, RZ, 0, 0 ;  /* 0x00000000ff1b7431 */ /* 0x000fe200000001ff */
[----:B0-----:R-:W-:-:S02]  /*0070*/  LOP3.LUT P0, RZ, R9, 0x3e0, R0, 0xc8, !PT ;  /* 0x000003e009ff7812 */ /* 0x001fc4000780c800 */
[----:B------:R-:W-:-:S05]  /*0080*/  LEA R5, R9, R0, 0x5 ;  /* 0x0000000009057211 */ /* 0x000fca00078e28ff */
[----:B-1----:R-:W-:-:S06]  /*0090*/  IMAD.WIDE.U32 R2, R5, 0x4, R2 ;  /* 0x0000000405027825 */ /* 0x002fcc00078e0002 */
[----:B--2---:R-:W-:Y:S05]  /*00a0*/  @P0 BRA `(.L_x_1) ;  /* 0x0000000400940947 */ /* 0x004fea0003800000 */
[----:B------:R-:W0:Y:S01]  /*00b0*/  LDC.64 R6, c[0x0][0x380] ;  /* 0x0000e000ff067b82 */ /* 0x000e220000000a00 */
[----:B------:R-:W-:-:S07]  /*00c0*/  SHF.L.U32 R9, R9, 0x5, RZ ;  /* 0x0000000509097819 */ /* 0x000fce00000006ff */
[----:B------:R-:W1:Y:S01]  /*00d0*/  LDC.64 R4, c[0x0][0x388] ;  /* 0x0000e200ff047b82 */ /* 0x000e620000000a00 */
[----:B0-----:R-:W-:-:S05]  /*00e0*/  IMAD.WIDE.U32 R6, R9, 0x4, R6 ;  /* 0x0000000409067825 */ /* 0x001fca00078e0006 */
[----:B------:R-:W2:Y:S01]  /*00f0*/  LDG.E R27, desc[UR4][R6.64+0x4] ;  /* 0x00000404061b7981 */ /* 0x000ea2000c1e1900 */
[----:B-1----:R-:W-:-:S03]  /*0100*/  IMAD.WIDE.U32 R4, R0, 0x4, R4 ;  /* 0x0000000400047825 */ /* 0x002fc600078e0004 */
[----:B------:R-:W3:Y:S04]  /*0110*/  LDG.E R25, desc[UR4][R6.64+0x8] ;  /* 0x0000080406197981 */ /* 0x000ee8000c1e1900 */
[----:B------:R-:W4:Y:S04]  /*0120*/  LDG.E R0, desc[UR4][R6.64] ;  /* 0x0000000406007981 */ /* 0x000f28000c1e1900 */
[----:B------:R-:W4:Y:S04]  /*0130*/  LDG.E R9, desc[UR4][R4.64] ;  /* 0x0000000404097981 */ /* 0x000f28000c1e1900 */
[----:B------:R-:W2:Y:S04]  /*0140*/  LDG.E R24, desc[UR4][R4.64+0x80] ;  /* 0x0000800404187981 */ /* 0x000ea8000c1e1900 */
[----:B------:R-:W3:Y:S04]  /*0150*/  LDG.E R22, desc[UR4][R4.64+0x100] ;  /* 0x0001000404167981 */ /* 0x000ee8000c1e1900 */
[----:B------:R-:W5:Y:S04]  /*0160*/  LDG.E R20, desc[UR4][R6.64+0xc] ;  /* 0x00000c0406147981 */ /* 0x000f68000c1e1900 */
        /* <DEDUP_REMOVED lines=12> */
[----:B------:R-:W5:Y:S01]  /*0230*/  LDG.E R11, desc[UR4][R4.64+0x480] ;  /* 0x00048004040b7981 */ /* 0x000f62000c1e1900 */
[----:B----4-:R-:W-:-:S03]  /*0240*/  IMAD R0, R0, R9, RZ ;  /* 0x0000000900007224 */ /* 0x010fc600078e02ff */
[----:B------:R-:W4:Y:S01]  /*0250*/  LDG.E R9, desc[UR4][R4.64+0x500] ;  /* 0x0005000404097981 */ /* 0x000f22000c1e1900 */
[----:B--2---:R-:W-:-:S03]  /*0260*/  IMAD R24, R27, R24, R0 ;  /* 0x000000181b187224 */ /* 0x004fc600078e0200 */
[----:B------:R-:W4:Y:S01]  /*0270*/  LDG.E R0, desc[UR4][R6.64+0x28] ;  /* 0x0000280406007981 */ /* 0x000f22000c1e1900 */
[----:B---3--:R-:W-:-:S03]  /*0280*/  IMAD R24, R25, R22, R24 ;  /* 0x0000001619187224 */ /* 0x008fc600078e0218 */
[----:B------:R-:W2:Y:S04]  /*0290*/  LDG.E R22, desc[UR4][R6.64+0x2c] ;  /* 0x00002c0406167981 */ /* 0x000ea8000c1e1900 */
[----:B------:R-:W2:Y:S01]  /*02a0*/  LDG.E R25, desc[UR4][R4.64+0x580] ;  /* 0x0005800404197981 */ /* 0x000ea2000c1e1900 */
[----:B-----5:R-:W-:-:S03]  /*02b0*/  IMAD R24, R20, R23, R24 ;  /* 0x0000001714187224 */ /* 0x020fc600078e0218 */
[----:B------:R-:W3:Y:S04]  /*02c0*/  LDG.E R20, desc[UR4][R6.64+0x30] ;  /* 0x0000300406147981 */ /* 0x000ee8000c1e1900 */
[----:B------:R-:W3:Y:S01]  /*02d0*/  LDG.E R23, desc[UR4][R4.64+0x600] ;  /* 0x0006000404177981 */ /* 0x000ee2000c1e1900 */
[----:B------:R-:W-:-:S03]  /*02e0*/  IMAD R24, R18, R21, R24 ;  /* 0x0000001512187224 */ /* 0x000fc600078e0218 */
[----:B------:R-:W5:Y:S04]  /*02f0*/  LDG.E R18, desc[UR4][R6.64+0x34] ;  /* 0x0000340406127981 */ /* 0x000f68000c1e1900 */
[----:B------:R-:W5:Y:S01]  /*0300*/  LDG.E R21, desc[UR4][R4.64+0x680] ;  /* 0x0006800404157981 */ /* 0x000f62000c1e1900 */
        /* <DEDUP_REMOVED lines=14> */
[----:B------:R-:W5:Y:S04]  /*03f0*/  LDG.E R8, desc[UR4][R4.64+0x900] ;  /* 0x0009000404087981 */ /* 0x000f68000c1e1900 */
[----:B------:R-:W5:Y:S01]  /*0400*/  LDG.E R27, desc[UR4][R4.64+0xf80] ;  /* 0x000f8004041b7981 */ /* 0x000f62000c1e1900 */
[----:B----4-:R-:W-:-:S03]  /*0410*/  IMAD R24, R0, R9, R24 ;  /* 0x0000000900187224 */ /* 0x010fc600078e0218 */
[----:B------:R-:W4:Y:S04]  /*0420*/  LDG.E R9, desc[UR4][R6.64+0x4c] ;  /* 0x00004c0406097981 */ /* 0x000f28000c1e1900 */
[----:B------:R-:W4:Y:S01]  /*0430*/  LDG.E R0, desc[UR4][R4.64+0x980] ;  /* 0x0009800404007981 */ /* 0x000f22000c1e1900 */
[----:B--2---:R-:W-:-:S03]  /*0440*/  IMAD R24, R22, R25, R24 ;  /* 0x0000001916187224 */ /* 0x004fc600078e0218 */
[----:B------:R-:W2:Y:S04]  /*0450*/  LDG.E R25, desc[UR4][R6.64+0x50] ;  /* 0x0000500406197981 */ /* 0x000ea8000c1e1900 */
[----:B------:R-:W2:Y:S01]  /*0460*/  LDG.E R22, desc[UR4][R4.64+0xa00] ;  /* 0x000a000404167981 */ /* 0x000ea2000c1e1900 */
[----:B---3--:R-:W-:-:S03]  /*0470*/  IMAD R24, R20, R23, R24 ;  /* 0x0000001714187224 */ /* 0x008fc600078e0218 */
[----:B------:R-:W3:Y:S04]  /*0480*/  LDG.E R23, desc[UR4][R6.64+0x54] ;  /* 0x0000540406177981 */ /* 0x000ee8000c1e1900 */
[----:B------:R-:W3:Y:S01]  /*0490*/  LDG.E R20, desc[UR4][R4.64+0xa80] ;  /* 0x000a800404147981 */ /* 0x000ee2000c1e1900 */
[----:B-----5:R-:W-:-:S03]  /*04a0*/  IMAD R24, R18, R21, R24 ;  /* 0x0000001512187224 */ /* 0x020fc600078e0218 */
        /* <DEDUP_REMOVED lines=25> */
[----:B------:R-:W3:Y:S04]  /*0640*/  LDG.E R23, desc[UR4][R4.64+0xf00] ;  /* 0x000f000404177981 */ /* 0x000ee8000c1e1900 */
[----:B------:R-:W3:Y:S01]  /*0650*/  LDG.E R24, desc[UR4][R6.64+0x7c] ;  /* 0x00007c0406187981 */ /* 0x000ee2000c1e1900 */
[----:B-----5:R-:W-:-:S04]  /*0660*/  IMAD R18, R18, R21, R26 ;  /* 0x0000001512127224 */ /* 0x020fc800078e021a */
[----:B------:R-:W-:-:S04]  /*0670*/  IMAD R16, R16, R19, R18 ;  /* 0x0000001310107224 */ /* 0x000fc800078e0212 */
[----:B------:R-:W-:-:S04]  /*0680*/  IMAD R14, R14, R17, R16 ;  /* 0x000000110e0e7224 */ /* 0x000fc800078e0210 */
[----:B------:R-:W-:-:S04]  /*0690*/  IMAD R12, R12, R15, R14 ;  /* 0x0000000f0c0c7224 */ /* 0x000fc800078e020e */
[----:B------:R-:W-:-:S04]  /*06a0*/  IMAD R10, R10, R13, R12 ;  /* 0x0000000d0a0a7224 */ /* 0x000fc800078e020c */
[----:B------:R-:W-:-:S04]  /*06b0*/  IMAD R8, R8, R11, R10 ;  /* 0x0000000b08087224 */ /* 0x000fc800078e020a */
[----:B----4-:R-:W-:-:S04]  /*06c0*/  IMAD R0, R0, R9, R8 ;  /* 0x0000000900007224 */ /* 0x010fc800078e0208 */
[----:B--2---:R-:W-:-:S04]  /*06d0*/  IMAD R0, R22, R25, R0 ;  /* 0x0000001916007224 */ /* 0x004fc800078e0200 */
[----:B---3--:R-:W-:-:S04]  /*06e0*/  IMAD R0, R20, R23, R0 ;  /* 0x0000001714007224 */ /* 0x008fc800078e0200 */
[----:B------:R-:W-:-:S07]  /*06f0*/  IMAD R27, R24, R27, R0 ;  /* 0x0000001b181b7224 */ /* 0x000fce00078e0200 */
.L_x_1:
[----:B------:R-:W-:Y:S05]  /*0700*/  BSYNC.RECONVERGENT B0 ;  /* 0x0000000000007941 */ /* 0x000fea0003800200 */
.L_x_0:
[----:B------:R-:W-:Y:S01]  /*0710*/  STG.E desc[UR4][R2.64], R27 ;  /* 0x0000001b02007986 */ /* 0x000fe2000c101904 */
[----:B------:R-:W-:Y:S05]  /*0720*/  EXIT ;  /* 0x000000000000794d */ /* 0x000fea0003800000 */
.L_x_2:
[----:B------:R-:W-:-:S00]  /*0730*/  BRA `(.L_x_2) ;  /* 0xfffffffc00fc7947 */ /* 0x000fc0000383ffff */
[----:B------:R-:W-:-:S00]  /*0740*/  NOP ;  /* 0x0000000000007918 */ /* 0x000fc00000000000 */
        /* <DEDUP_REMOVED lines=11> */
.L_x_3:


//--------------------- .nv.shared.reserved.0     --------------------------
	.section	.nv.shared.reserved.0,"aw",@nobits
	.weak		__nv_reservedSMEM_offset_0_alias
	.size		__nv_reservedSMEM_offset_0_alias, 0, 64
	.other		__nv_reservedSMEM_offset_0_alias,@"STO_CUDA_RESERVED_SHARED STV_DEFAULT"
__nv_reservedSMEM_offset_0_alias:
	.zero		0
	.zero		64


//--------------------- .nv.constant0._Z15MatrixMulKernelPiS_S_ --------------------------
	.section	.nv.constant0._Z15MatrixMulKernelPiS_S_,"a",@progbits
	.sectionflags	@""
	.align	4
.nv.constant0._Z15MatrixMulKernelPiS_S_:
	.zero		920


//--------------------- SYMBOLS --------------------------

	.type		.nv.reservedSmem.offset0,@object
	.size		.nv.reservedSmem.offset0,0x4
